//
// Generated by NVIDIA NVVM Compiler
//
// Compiler Build ID: CL-36424714
// Cuda compilation tools, release 13.0, V13.0.88
// Based on NVVM 20.0.0
//

.version 9.0
.target sm_100
.address_size 64

	// .globl	_Z15filtroGuassianoPiS_iii

.visible .entry _Z15filtroGuassianoPiS_iii(
	.param .u64 .ptr .align 1 _Z15filtroGuassianoPiS_iii_param_0,
	.param .u64 .ptr .align 1 _Z15filtroGuassianoPiS_iii_param_1,
	.param .u32 _Z15filtroGuassianoPiS_iii_param_2,
	.param .u32 _Z15filtroGuassianoPiS_iii_param_3,
	.param .u32 _Z15filtroGuassianoPiS_iii_param_4
)
{
	.reg .pred 	%p<88>;
	.reg .b32 	%r<165>;
	.reg .b64 	%rd<15>;

	ld.param.u64 	%rd6, [_Z15filtroGuassianoPiS_iii_param_0];
	ld.param.u64 	%rd5, [_Z15filtroGuassianoPiS_iii_param_1];
	ld.param.u32 	%r68, [_Z15filtroGuassianoPiS_iii_param_2];
	ld.param.u32 	%r66, [_Z15filtroGuassianoPiS_iii_param_3];
	ld.param.u32 	%r67, [_Z15filtroGuassianoPiS_iii_param_4];
	cvta.to.global.u64 	%rd1, %rd6;
	mov.u32 	%r69, %ctaid.x;
	mov.u32 	%r70, %ntid.x;
	mov.u32 	%r71, %tid.x;
	mad.lo.s32 	%r1, %r69, %r70, %r71;
	mov.u32 	%r72, %ctaid.y;
	mov.u32 	%r73, %ntid.y;
	mov.u32 	%r74, %tid.y;
	mad.lo.s32 	%r75, %r72, %r73, %r74;
	setp.ge.s32 	%p1, %r1, %r66;
	setp.ge.s32 	%p2, %r75, %r68;
	or.pred  	%p3, %p1, %p2;
	@%p3 bra 	$L__BB0_45;
	mad.lo.s32 	%r3, %r66, %r75, %r1;
	shr.u32 	%r77, %r67, 31;
	add.s32 	%r78, %r67, %r77;
	shr.s32 	%r79, %r78, 1;
	sub.s32 	%r4, %r1, %r79;
	sub.s32 	%r5, %r75, %r79;
	setp.lt.s32 	%p4, %r67, 1;
	mov.b32 	%r140, 0;
	@%p4 bra 	$L__BB0_44;
	and.b32  	%r6, %r67, 7;
	add.s32 	%r7, %r6, -1;
	and.b32  	%r8, %r67, 3;
	and.b32  	%r9, %r67, 2147483640;
	and.b32  	%r10, %r67, 1;
	mov.b32 	%r140, 0;
	mov.u32 	%r137, %r140;
$L__BB0_3:
	setp.lt.u32 	%p5, %r67, 8;
	add.s32 	%r13, %r4, %r137;
	mul.lo.s32 	%r14, %r13, %r66;
	mov.b32 	%r157, 0;
	@%p5 bra 	$L__BB0_22;
	mov.b32 	%r139, 0;
$L__BB0_5:
	.pragma "nounroll";
	setp.ge.s32 	%p6, %r13, %r66;
	add.s32 	%r17, %r5, %r139;
	or.b32  	%r84, %r13, %r17;
	setp.lt.s32 	%p7, %r84, 0;
	setp.ge.s32 	%p8, %r17, %r68;
	or.pred  	%p9, %p6, %p8;
	add.s32 	%r85, %r17, %r14;
	mul.wide.s32 	%rd7, %r85, 4;
	add.s64 	%rd2, %rd1, %rd7;
	or.pred  	%p10, %p9, %p7;
	@%p10 bra 	$L__BB0_7;
	ld.global.u32 	%r86, [%rd2];
	add.s32 	%r140, %r86, %r140;
$L__BB0_7:
	setp.ge.s32 	%p11, %r13, %r66;
	add.s32 	%r87, %r17, 1;
	or.b32  	%r88, %r13, %r87;
	setp.lt.s32 	%p12, %r88, 0;
	setp.ge.s32 	%p13, %r87, %r68;
	or.pred  	%p14, %p11, %p13;
	or.pred  	%p15, %p14, %p12;
	@%p15 bra 	$L__BB0_9;
	ld.global.u32 	%r89, [%rd2+4];
	add.s32 	%r140, %r89, %r140;
$L__BB0_9:
	setp.ge.s32 	%p16, %r13, %r66;
	add.s32 	%r90, %r17, 2;
	or.b32  	%r91, %r13, %r90;
	setp.lt.s32 	%p17, %r91, 0;
	setp.ge.s32 	%p18, %r90, %r68;
	or.pred  	%p19, %p16, %p18;
	or.pred  	%p20, %p19, %p17;
	@%p20 bra 	$L__BB0_11;
	ld.global.u32 	%r92, [%rd2+8];
	add.s32 	%r140, %r92, %r140;
$L__BB0_11:
	setp.ge.s32 	%p21, %r13, %r66;
	add.s32 	%r93, %r17, 3;
	or.b32  	%r94, %r13, %r93;
	setp.lt.s32 	%p22, %r94, 0;
	setp.ge.s32 	%p23, %r93, %r68;
	or.pred  	%p24, %p21, %p23;
	or.pred  	%p25, %p24, %p22;
	@%p25 bra 	$L__BB0_13;
	ld.global.u32 	%r95, [%rd2+12];
	add.s32 	%r140, %r95, %r140;
$L__BB0_13:
	setp.ge.s32 	%p26, %r13, %r66;
	add.s32 	%r96, %r17, 4;
	or.b32  	%r97, %r13, %r96;
	setp.lt.s32 	%p27, %r97, 0;
	setp.ge.s32 	%p28, %r96, %r68;
	or.pred  	%p29, %p26, %p28;
	or.pred  	%p30, %p29, %p27;
	@%p30 bra 	$L__BB0_15;
	ld.global.u32 	%r98, [%rd2+16];
	add.s32 	%r140, %r98, %r140;
$L__BB0_15:
	setp.ge.s32 	%p31, %r13, %r66;
	add.s32 	%r99, %r17, 5;
	or.b32  	%r100, %r13, %r99;
	setp.lt.s32 	%p32, %r100, 0;
	setp.ge.s32 	%p33, %r99, %r68;
	or.pred  	%p34, %p31, %p33;
	or.pred  	%p35, %p34, %p32;
	@%p35 bra 	$L__BB0_17;
	ld.global.u32 	%r101, [%rd2+20];
	add.s32 	%r140, %r101, %r140;
$L__BB0_17:
	setp.ge.s32 	%p36, %r13, %r66;
	add.s32 	%r102, %r17, 6;
	or.b32  	%r103, %r13, %r102;
	setp.lt.s32 	%p37, %r103, 0;
	setp.ge.s32 	%p38, %r102, %r68;
	or.pred  	%p39, %p36, %p38;
	or.pred  	%p40, %p39, %p37;
	@%p40 bra 	$L__BB0_19;
	ld.global.u32 	%r104, [%rd2+24];
	add.s32 	%r140, %r104, %r140;
$L__BB0_19:
	setp.ge.s32 	%p41, %r13, %r66;
	add.s32 	%r105, %r17, 7;
	or.b32  	%r106, %r13, %r105;
	setp.lt.s32 	%p42, %r106, 0;
	setp.ge.s32 	%p43, %r105, %r68;
	or.pred  	%p44, %p41, %p43;
	or.pred  	%p45, %p44, %p42;
	@%p45 bra 	$L__BB0_21;
	ld.global.u32 	%r107, [%rd2+28];
	add.s32 	%r140, %r107, %r140;
$L__BB0_21:
	add.s32 	%r139, %r139, 8;
	setp.ne.s32 	%p46, %r139, %r9;
	mov.u32 	%r157, %r9;
	@%p46 bra 	$L__BB0_5;
$L__BB0_22:
	setp.eq.s32 	%p47, %r6, 0;
	@%p47 bra 	$L__BB0_43;
	setp.lt.u32 	%p48, %r7, 3;
	@%p48 bra 	$L__BB0_33;
	setp.ge.s32 	%p49, %r13, %r66;
	add.s32 	%r38, %r5, %r157;
	or.b32  	%r110, %r13, %r38;
	setp.lt.s32 	%p50, %r110, 0;
	setp.ge.s32 	%p51, %r38, %r68;
	or.pred  	%p52, %p49, %p51;
	add.s32 	%r111, %r38, %r14;
	mul.wide.s32 	%rd8, %r111, 4;
	add.s64 	%rd3, %rd1, %rd8;
	or.pred  	%p53, %p52, %p50;
	@%p53 bra 	$L__BB0_26;
	ld.global.u32 	%r112, [%rd3];
	add.s32 	%r140, %r112, %r140;
$L__BB0_26:
	setp.ge.s32 	%p54, %r13, %r66;
	add.s32 	%r113, %r38, 1;
	or.b32  	%r114, %r13, %r113;
	setp.lt.s32 	%p55, %r114, 0;
	setp.ge.s32 	%p56, %r113, %r68;
	or.pred  	%p57, %p54, %p56;
	or.pred  	%p58, %p57, %p55;
	@%p58 bra 	$L__BB0_28;
	ld.global.u32 	%r115, [%rd3+4];
	add.s32 	%r140, %r115, %r140;
$L__BB0_28:
	setp.ge.s32 	%p59, %r13, %r66;
	add.s32 	%r116, %r38, 2;
	or.b32  	%r117, %r13, %r116;
	setp.lt.s32 	%p60, %r117, 0;
	setp.ge.s32 	%p61, %r116, %r68;
	or.pred  	%p62, %p59, %p61;
	or.pred  	%p63, %p62, %p60;
	@%p63 bra 	$L__BB0_30;
	ld.global.u32 	%r118, [%rd3+8];
	add.s32 	%r140, %r118, %r140;
$L__BB0_30:
	setp.ge.s32 	%p64, %r13, %r66;
	add.s32 	%r119, %r38, 3;
	or.b32  	%r120, %r13, %r119;
	setp.lt.s32 	%p65, %r120, 0;
	setp.ge.s32 	%p66, %r119, %r68;
	or.pred  	%p67, %p64, %p66;
	or.pred  	%p68, %p67, %p65;
	@%p68 bra 	$L__BB0_32;
	ld.global.u32 	%r121, [%rd3+12];
	add.s32 	%r140, %r121, %r140;
$L__BB0_32:
	add.s32 	%r157, %r157, 4;
$L__BB0_33:
	setp.eq.s32 	%p69, %r8, 0;
	@%p69 bra 	$L__BB0_43;
	setp.eq.s32 	%p70, %r8, 1;
	@%p70 bra 	$L__BB0_40;
	setp.ge.s32 	%p71, %r13, %r66;
	add.s32 	%r51, %r5, %r157;
	or.b32  	%r124, %r13, %r51;
	setp.lt.s32 	%p72, %r124, 0;
	setp.ge.s32 	%p73, %r51, %r68;
	or.pred  	%p74, %p71, %p73;
	add.s32 	%r125, %r51, %r14;
	mul.wide.s32 	%rd9, %r125, 4;
	add.s64 	%rd4, %rd1, %rd9;
	or.pred  	%p75, %p74, %p72;
	@%p75 bra 	$L__BB0_37;
	ld.global.u32 	%r126, [%rd4];
	add.s32 	%r140, %r126, %r140;
$L__BB0_37:
	setp.ge.s32 	%p76, %r13, %r66;
	add.s32 	%r127, %r51, 1;
	or.b32  	%r128, %r13, %r127;
	setp.lt.s32 	%p77, %r128, 0;
	setp.ge.s32 	%p78, %r127, %r68;
	or.pred  	%p79, %p76, %p78;
	or.pred  	%p80, %p79, %p77;
	@%p80 bra 	$L__BB0_39;
	ld.global.u32 	%r129, [%rd4+4];
	add.s32 	%r140, %r129, %r140;
$L__BB0_39:
	add.s32 	%r157, %r157, 2;
$L__BB0_40:
	setp.eq.s32 	%p81, %r10, 0;
	@%p81 bra 	$L__BB0_43;
	setp.ge.s32 	%p82, %r13, %r66;
	add.s32 	%r60, %r5, %r157;
	or.b32  	%r131, %r13, %r60;
	setp.lt.s32 	%p83, %r131, 0;
	setp.ge.s32 	%p84, %r60, %r68;
	or.pred  	%p85, %p82, %p84;
	or.pred  	%p86, %p85, %p83;
	@%p86 bra 	$L__BB0_43;
	add.s32 	%r132, %r60, %r14;
	mul.wide.s32 	%rd10, %r132, 4;
	add.s64 	%rd11, %rd1, %rd10;
	ld.global.u32 	%r133, [%rd11];
	add.s32 	%r140, %r133, %r140;
$L__BB0_43:
	add.s32 	%r137, %r137, 1;
	setp.ne.s32 	%p87, %r137, %r67;
	@%p87 bra 	$L__BB0_3;
$L__BB0_44:
	mul.lo.s32 	%r134, %r67, %r67;
	div.s32 	%r135, %r140, %r134;
	cvta.to.global.u64 	%rd12, %rd5;
	mul.wide.s32 	%rd13, %r3, 4;
	add.s64 	%rd14, %rd12, %rd13;
	st.global.u32 	[%rd14], %r135;
$L__BB0_45:
	ret;

}


// ===== COMPILED SASS (sm_100) =====

	.target	sm_100

	.elftype	@"ET_EXEC"


//--------------------- .note.nv.tkinfo           --------------------------
	.section	.note.nv.tkinfo,"",@"SHT_NOTE"
	.sectionflags	@"SHF_NOTE_NV_TKINFO"
	.tkinfo
        /*0018*/ 	.word	0x00000002
        /*0030*/ 	.string	""
        /*0030*/ 	.string	"ptxas"
        /*0030*/ 	.string	"Cuda compilation tools, release 13.0, V13.0.88"
        /*0030*/ 	.string	"Build cuda_13.0.r13.0/compiler.36424714_0"
        /*0030*/ 	.string	"-arch sm_100 -m 64 "



//--------------------- .note.nv.cuinfo           --------------------------
	.section	.note.nv.cuinfo,"",@"SHT_NOTE"
	.sectionflags	@"SHF_NOTE_NV_CUINFO"
        /*0018*/ 	.short	0x0002
        /*001a*/ 	.short	0x0064
        /*001c*/ 	.short	0x0082
	.zero		2


//--------------------- .nv.info                  --------------------------
	.section	.nv.info,"",@"SHT_CUDA_INFO"
	.align	4


	//----- nvinfo : EIATTR_REGCOUNT
	.align		4
        /*0000*/ 	.byte	0x04, 0x2f
        /*0002*/ 	.short	(.L_1 - .L_0)
	.align		4
.L_0:
        /*0004*/ 	.word	index@(_Z15filtroGuassianoPiS_iii)
        /*0008*/ 	.word	0x0000001a


	//----- nvinfo : EIATTR_FRAME_SIZE
	.align		4
.L_1:
        /*000c*/ 	.byte	0x04, 0x11
        /*000e*/ 	.short	(.L_3 - .L_2)
	.align		4
.L_2:
        /*0010*/ 	.word	index@(_Z15filtroGuassianoPiS_iii)
        /*0014*/ 	.word	0x00000000


	//----- nvinfo : EIATTR_MIN_STACK_SIZE
	.align		4
.L_3:
        /*0018*/ 	.byte	0x04, 0x12
        /*001a*/ 	.short	(.L_5 - .L_4)
	.align		4
.L_4:
        /*001c*/ 	.word	index@(_Z15filtroGuassianoPiS_iii)
        /*0020*/ 	.word	0x00000000
.L_5:


//--------------------- .nv.compat                --------------------------
	.section	.nv.compat,"",@"SHT_CUDA_COMPAT_INFO"
	.align	4
        /*0000*/ 	.byte	0x02, 0x09, 0x00, 0x00, 0x02, 0x02, 0x01, 0x00, 0x02, 0x05, 0x05, 0x00, 0x03, 0x07, 0x01, 0x01
        /*0010*/ 	.byte	0x02, 0x03, 0x00, 0x00, 0x02, 0x06, 0x01, 0x00, 0x04, 0x0b, 0x08, 0x00, 0x09, 0x00, 0x00, 0x00
        /*0020*/ 	.byte	0x00, 0x00, 0x00, 0x00


//--------------------- .nv.info._Z15filtroGuassianoPiS_iii --------------------------
	.section	.nv.info._Z15filtroGuassianoPiS_iii,"",@"SHT_CUDA_INFO"
	.sectionflags	@""
	.align	4


	//----- nvinfo : EIATTR_CUDA_API_VERSION
	.align		4
        /*0000*/ 	.byte	0x04, 0x37
        /*0002*/ 	.short	(.L_7 - .L_6)
.L_6:
        /*0004*/ 	.word	0x00000082


	//----- nvinfo : EIATTR_KPARAM_INFO
	.align		4
.L_7:
        /*0008*/ 	.byte	0x04, 0x17
        /*000a*/ 	.short	(.L_9 - .L_8)
.L_8:
        /*000c*/ 	.word	0x00000000
        /*0010*/ 	.short	0x0004
        /*0012*/ 	.short	0x0018
        /*0014*/ 	.byte	0x00, 0xf0, 0x11, 0x00


	//----- nvinfo : EIATTR_KPARAM_INFO
	.align		4
.L_9:
        /*0018*/ 	.byte	0x04, 0x17
        /*001a*/ 	.short	(.L_11 - .L_10)
.L_10:
        /*001c*/ 	.word	0x00000000
        /*0020*/ 	.short	0x0003
        /*0022*/ 	.short	0x0014
        /*0024*/ 	.byte	0x00, 0xf0, 0x11, 0x00


	//----- nvinfo : EIATTR_KPARAM_INFO
	.align		4
.L_11:
        /*0028*/ 	.byte	0x04, 0x17
        /*002a*/ 	.short	(.L_13 - .L_12)
.L_12:
        /*002c*/ 	.word	0x00000000
        /*0030*/ 	.short	0x0002
        /*0032*/ 	.short	0x0010
        /*0034*/ 	.byte	0x00, 0xf0, 0x11, 0x00


	//----- nvinfo : EIATTR_KPARAM_INFO
	.align		4
.L_13:
        /*0038*/ 	.byte	0x04, 0x17
        /*003a*/ 	.short	(.L_15 - .L_14)
.L_14:
        /*003c*/ 	.word	0x00000000
        /*0040*/ 	.short	0x0001
        /*0042*/ 	.short	0x0008
        /*0044*/ 	.byte	0x00, 0xf5, 0x21, 0x00


	//----- nvinfo : EIATTR_KPARAM_INFO
	.align		4
.L_15:
        /*0048*/ 	.byte	0x04, 0x17
        /*004a*/ 	.short	(.L_17 - .L_16)
.L_16:
        /*004c*/ 	.word	0x00000000
        /*0050*/ 	.short	0x0000
        /*0052*/ 	.short	0x0000
        /*0054*/ 	.byte	0x00, 0xf5, 0x21, 0x00


	//----- nvinfo : EIATTR_SPARSE_MMA_MASK
	.align		4
.L_17:
        /*0058*/ 	.byte	0x03, 0x50
        /*005a*/ 	.short	0x0000


	//----- nvinfo : EIATTR_MAXREG_COUNT
	.align		4
        /*005c*/ 	.byte	0x03, 0x1b
        /*005e*/ 	.short	0x00ff


	//----- nvinfo : EIATTR_MERCURY_ISA_VERSION
	.align		4
        /*0060*/ 	.byte	0x03, 0x5f
        /*0062*/ 	.short	0x0101


	//----- nvinfo : EIATTR_VRC_CTA_INIT_COUNT
	.align		4
        /*0064*/ 	.byte	0x02, 0x4a
	.zero		1
	.zero		1


	//----- nvinfo : EIATTR_EXIT_INSTR_OFFSETS
	.align		4
        /*0068*/ 	.byte	0x04, 0x1c
        /*006a*/ 	.short	(.L_19 - .L_18)


	//   ....[0]....
.L_18:
        /*006c*/ 	.word	0x000000c0


	//   ....[1]....
        /*0070*/ 	.word	0x00000d20


	//----- nvinfo : EIATTR_CRS_STACK_SIZE
	.align		4
.L_19:
        /*0074*/ 	.byte	0x04, 0x1e
        /*0076*/ 	.short	(.L_21 - .L_20)
.L_20:
        /*0078*/ 	.word	0x00000000


	//----- nvinfo : EIATTR_CBANK_PARAM_SIZE
	.align		4
.L_21:
        /*007c*/ 	.byte	0x03, 0x19
        /*007e*/ 	.short	0x001c


	//----- nvinfo : EIATTR_PARAM_CBANK
	.align		4
        /*0080*/ 	.byte	0x04, 0x0a
        /*0082*/ 	.short	(.L_23 - .L_22)
	.align		4
.L_22:
        /*0084*/ 	.word	index@(.nv.constant0._Z15filtroGuassianoPiS_iii)
        /*0088*/ 	.short	0x0380
        /*008a*/ 	.short	0x001c


	//----- nvinfo : EIATTR_SW_WAR
	.align		4
.L_23:
        /*008c*/ 	.byte	0x04, 0x36
        /*008e*/ 	.short	(.L_25 - .L_24)
.L_24:
        /*0090*/ 	.word	0x00000008
.L_25:


//--------------------- .nv.callgraph             --------------------------
	.section	.nv.callgraph,"",@"SHT_CUDA_CALLGRAPH"
	.align	4
	.sectionentsize	8
	.align		4
        /*0000*/ 	.word	0x00000000
	.align		4
        /*0004*/ 	.word	0xffffffff
	.align		4
        /*0008*/ 	.word	0x00000000
	.align		4
        /*000c*/ 	.word	0xfffffffe
	.align		4
        /*0010*/ 	.word	0x00000000
	.align		4
        /*0014*/ 	.word	0xfffffffd
	.align		4
        /*0018*/ 	.word	0x00000000
	.align		4
        /*001c*/ 	.word	0xfffffffc


//--------------------- .text._Z15filtroGuassianoPiS_iii --------------------------
	.section	.text._Z15filtroGuassianoPiS_iii,"ax",@progbits
	.align	128
        .global         _Z15filtroGuassianoPiS_iii
        .type           _Z15filtroGuassianoPiS_iii,@function
        .size           _Z15filtroGuassianoPiS_iii,(.L_x_9 - _Z15filtroGuassianoPiS_iii)
        .other          _Z15filtroGuassianoPiS_iii,@"STO_CUDA_ENTRY STV_DEFAULT"
_Z15filtroGuassianoPiS_iii:
.text._Z15filtroGuassianoPiS_iii:
[----:B------:R-:W-:Y:S01]  /*0000*/  LDC R1, c[0x0][0x37c] ;  /* 0x0000df00ff017b82 */ /* 0x000fe20000000800 */
[----:B------:R-:W0:Y:S07]  /*0010*/  S2R R5, SR_TID.Y ;  /* 0x0000000000057919 */ /* 0x000e2e0000002200 */
[----:B------:R-:W1:Y:S01]  /*0020*/  LDC R3, c[0x0][0x360] ;  /* 0x0000d800ff037b82 */ /* 0x000e620000000800 */
[----:B------:R-:W2:Y:S01]  /*0030*/  LDCU.64 UR6, c[0x0][0x390] ;  /* 0x00007200ff0677ac */ /* 0x000ea20008000a00 */
[----:B------:R-:W1:Y:S06]  /*0040*/  S2R R0, SR_TID.X ;  /* 0x0000000000007919 */ /* 0x000e6c0000002100 */
[----:B------:R-:W0:Y:S08]  /*0050*/  S2UR UR5, SR_CTAID.Y ;  /* 0x00000000000579c3 */ /* 0x000e300000002600 */
[----:B------:R-:W0:Y:S08]  /*0060*/  LDC R6, c[0x0][0x364] ;  /* 0x0000d900ff067b82 */ /* 0x000e300000000800 */
[----:B------:R-:W1:Y:S01]  /*0070*/  S2UR UR4, SR_CTAID.X ;  /* 0x00000000000479c3 */ /* 0x000e620000002500 */
[----:B0-----:R-:W-:-:S05]  /*0080*/  IMAD R6, R6, UR5, R5 ;  /* 0x0000000506067c24 */ /* 0x001fca000f8e0205 */
[----:B--2---:R-:W-:Y:S01]  /*0090*/  ISETP.GE.AND P0, PT, R6, UR6, PT ;  /* 0x0000000606007c0c */ /* 0x004fe2000bf06270 */
[----:B-1----:R-:W-:-:S05]  /*00a0*/  IMAD R3, R3, UR4, R0 ;  /* 0x0000000403037c24 */ /* 0x002fca000f8e0200 */
[----:B------:R-:W-:-:S13]  /*00b0*/  ISETP.GE.OR P0, PT, R3, UR7, P0 ;  /* 0x0000000703007c0c */ /* 0x000fda0008706670 */
[----:B------:R-:W-:Y:S05]  /*00c0*/  @P0 EXIT ;  /* 0x000000000000094d */ /* 0x000fea0003800000 */
[----:B------:R-:W0:Y:S01]  /*00d0*/  LDCU UR6, c[0x0][0x398] ;  /* 0x00007300ff0677ac */ /* 0x000e220008000800 */
[----:B------:R-:W-:Y:S02]  /*00e0*/  IMAD R0, R6, UR7, R3 ;  /* 0x0000000706007c24 */ /* 0x000fe4000f8e0203 */
[----:B------:R-:W-:Y:S01]  /*00f0*/  IMAD.MOV.U32 R2, RZ, RZ, RZ ;  /* 0x000000ffff027224 */ /* 0x000fe200078e00ff */
[----:B------:R-:W1:Y:S01]  /*0100*/  LDCU.64 UR10, c[0x0][0x358] ;  /* 0x00006b00ff0a77ac */ /* 0x000e620008000a00 */
[----:B0-----:R-:W-:Y:S02]  /*0110*/  UISETP.GE.AND UP0, UPT, UR6, 0x1, UPT ;  /* 0x000000010600788c */ /* 0x001fe4000bf06270 */
[----:B------:R-:W-:-:S04]  /*0120*/  ULEA.HI UR4, UR6, UR6, URZ, 0x1 ;  /* 0x0000000606047291 */ /* 0x000fc8000f8f08ff */
[----:B------:R-:W-:-:S06]  /*0130*/  USHF.R.S32.HI UR4, URZ, 0x1, UR4 ;  /* 0x00000001ff047899 */ /* 0x000fcc0008011404 */
[----:B------:R-:W-:Y:S02]  /*0140*/  VIADD R3, R3, -UR4 ;  /* 0x8000000403037c36 */ /* 0x000fe40008000000 */
[----:B------:R-:W-:Y:S01]  /*0150*/  VIADD R6, R6, -UR4 ;  /* 0x8000000406067c36 */ /* 0x000fe20008000000 */
[----:B-1----:R-:W-:Y:S06]  /*0160*/  BRA.U !UP0, `(.L_x_0) ;  /* 0x0000000908707547 */ /* 0x002fec000b800000 */
[----:B------:R-:W-:Y:S01]  /*0170*/  ULOP3.LUT UR7, UR6, 0x7, URZ, 0xc0, !UPT ;  /* 0x0000000706077892 */ /* 0x000fe2000f8ec0ff */
[----:B------:R-:W-:Y:S01]  /*0180*/  IMAD.MOV.U32 R2, RZ, RZ, RZ ;  /* 0x000000ffff027224 */ /* 0x000fe200078e00ff */
[----:B------:R-:W-:Y:S02]  /*0190*/  ULOP3.LUT UR8, UR6, 0x3, URZ, 0xc0, !UPT ;  /* 0x0000000306087892 */ /* 0x000fe4000f8ec0ff */
[----:B------:R-:W-:Y:S02]  /*01a0*/  UIADD3 UR4, UPT, UPT, UR7, -0x1, URZ ;  /* 0xffffffff07047890 */ /* 0x000fe4000fffe0ff */
[----:B------:R-:W-:Y:S02]  /*01b0*/  ULOP3.LUT UR6, UR6, 0x7ffffff8, URZ, 0xc0, !UPT ;  /* 0x7ffffff806067892 */ /* 0x000fe4000f8ec0ff */
[----:B------:R-:W-:-:S03]  /*01c0*/  UISETP.GE.U32.AND UP1, UPT, UR4, 0x3, UPT ;  /* 0x000000030400788c */ /* 0x000fc6000bf26070 */
[----:B------:R-:W-:-:S08]  /*01d0*/  UMOV UR4, URZ ;  /* 0x000000ff00047c82 */ /* 0x000fd00008000000 */
.L_x_7:
[----:B------:R-:W0:Y:S01]  /*01e0*/  LDCU UR5, c[0x0][0x398] ;  /* 0x00007300ff0577ac */ /* 0x000e220008000800 */
[----:B------:R-:W-:Y:S01]  /*01f0*/  VIADD R7, R3, UR4 ;  /* 0x0000000403077c36 */ /* 0x000fe20008000000 */
[----:B------:R-:W-:Y:S02]  /*0200*/  UIADD3 UR4, UPT, UPT, UR4, 0x1, URZ ;  /* 0x0000000104047890 */ /* 0x000fe4000fffe0ff */
[----:B0-----:R-:W-:Y:S02]  /*0210*/  UISETP.GE.U32.AND UP2, UPT, UR5, 0x8, UPT ;  /* 0x000000080500788c */ /* 0x001fe4000bf46070 */
[----:B------:R-:W-:-:S03]  /*0220*/  UISETP.NE.AND UP0, UPT, UR4, UR5, UPT ;  /* 0x000000050400728c */ /* 0x000fc6000bf05270 */
[----:B------:R-:W-:-:S04]  /*0230*/  UMOV UR5, URZ ;  /* 0x000000ff00057c82 */ /* 0x000fc80008000000 */
[----:B------:R-:W-:Y:S05]  /*0240*/  BRA.U !UP2, `(.L_x_1) ;  /* 0x000000050a047547 */ /* 0x000fea000b800000 */
[----:B------:R-:W0:Y:S01]  /*0250*/  LDC.64 R4, c[0x0][0x380] ;  /* 0x0000e000ff047b82 */ /* 0x000e220000000a00 */
[----:B------:R-:W1:Y:S01]  /*0260*/  LDCU.64 UR12, c[0x0][0x390] ;  /* 0x00007200ff0c77ac */ /* 0x000e620008000a00 */
[----:B------:R-:W-:-:S05]  /*0270*/  UMOV UR5, URZ ;  /* 0x000000ff00057c82 */ /* 0x000fca0008000000 */
.L_x_2:
[----:B------:R-:W-:-:S04]  /*0280*/  VIADD R18, R6, UR5 ;  /* 0x0000000506127c36 */ /* 0x000fc80008000000 */
[C---:B-1----:R-:W-:Y:S01]  /*0290*/  IMAD R9, R7.reuse, UR13, R18 ;  /* 0x0000000d07097c24 */ /* 0x042fe2000f8e0212 */
[----:B------:R-:W-:Y:S02]  /*02a0*/  ISETP.GE.AND P0, PT, R18, UR12, PT ;  /* 0x0000000c12007c0c */ /* 0x000fe4000bf06270 */
[C---:B------:R-:W-:Y:S02]  /*02b0*/  LOP3.LUT R8, R7.reuse, R18, RZ, 0xfc, !PT ;  /* 0x0000001207087212 */ /* 0x040fe400078efcff */
[----:B------:R-:W-:-:S04]  /*02c0*/  ISETP.GE.OR P0, PT, R7, UR13, P0 ;  /* 0x0000000d07007c0c */ /* 0x000fc80008706670 */
[----:B------:R-:W-:Y:S01]  /*02d0*/  ISETP.LT.OR P1, PT, R8, RZ, P0 ;  /* 0x000000ff0800720c */ /* 0x000fe20000721670 */
[----:B0-----:R-:W-:-:S12]  /*02e0*/  IMAD.WIDE R8, R9, 0x4, R4 ;  /* 0x0000000409087825 */ /* 0x001fd800078e0204 */
[----:B------:R-:W2:Y:S01]  /*02f0*/  @!P1 LDG.E R11, desc[UR10][R8.64] ;  /* 0x0000000a080b9981 */ /* 0x000ea2000c1e1900 */
[C---:B------:R-:W-:Y:S02]  /*0300*/  VIADD R10, R18.reuse, 0x1 ;  /* 0x00000001120a7836 */ /* 0x040fe40000000000 */
[C---:B------:R-:W-:Y:S02]  /*0310*/  VIADD R12, R18.reuse, 0x2 ;  /* 0x00000002120c7836 */ /* 0x040fe40000000000 */
[----:B------:R-:W-:Y:S01]  /*0320*/  VIADD R14, R18, 0x5 ;  /* 0x00000005120e7836 */ /* 0x000fe20000000000 */
[----:B------:R-:W-:Y:S01]  /*0330*/  ISETP.GE.AND P0, PT, R10, UR12, PT ;  /* 0x0000000c0a007c0c */ /* 0x000fe2000bf06270 */
[----:B------:R-:W-:Y:S01]  /*0340*/  VIADD R16, R18, 0x6 ;  /* 0x0000000612107836 */ /* 0x000fe20000000000 */
[----:B------:R-:W-:Y:S02]  /*0350*/  ISETP.GE.AND P2, PT, R12, UR12, PT ;  /* 0x0000000c0c007c0c */ /* 0x000fe4000bf46270 */
[----:B------:R-:W-:-:S02]  /*0360*/  LOP3.LUT R10, R7, R10, RZ, 0xfc, !PT ;  /* 0x0000000a070a7212 */ /* 0x000fc400078efcff */
[C---:B------:R-:W-:Y:S02]  /*0370*/  ISETP.GE.OR P0, PT, R7.reuse, UR13, P0 ;  /* 0x0000000d07007c0c */ /* 0x040fe40008706670 */
[C---:B------:R-:W-:Y:S02]  /*0380*/  LOP3.LUT R12, R7.reuse, R12, RZ, 0xfc, !PT ;  /* 0x0000000c070c7212 */ /* 0x040fe400078efcff */
[----:B------:R-:W-:Y:S02]  /*0390*/  ISETP.GE.OR P2, PT, R7, UR13, P2 ;  /* 0x0000000d07007c0c */ /* 0x000fe40009746670 */
[----:B------:R-:W-:Y:S01]  /*03a0*/  ISETP.LT.OR P0, PT, R10, RZ, P0 ;  /* 0x000000ff0a00720c */ /* 0x000fe20000701670 */
[----:B------:R-:W-:Y:S01]  /*03b0*/  VIADD R10, R18, 0x3 ;  /* 0x00000003120a7836 */ /* 0x000fe20000000000 */
[----:B------:R-:W-:Y:S01]  /*03c0*/  ISETP.LT.OR P2, PT, R12, RZ, P2 ;  /* 0x000000ff0c00720c */ /* 0x000fe20001741670 */
[----:B------:R-:W-:Y:S01]  /*03d0*/  VIADD R12, R18, 0x4 ;  /* 0x00000004120c7836 */ /* 0x000fe20000000000 */
[----:B------:R-:W-:-:S02]  /*03e0*/  ISETP.GE.AND P5, PT, R14, UR12, PT ;  /* 0x0000000c0e007c0c */ /* 0x000fc4000bfa6270 */
[----:B------:R-:W-:Y:S02]  /*03f0*/  ISETP.GE.AND P3, PT, R10, UR12, PT ;  /* 0x0000000c0a007c0c */ /* 0x000fe4000bf66270 */
[C---:B------:R-:W-:Y:S02]  /*0400*/  LOP3.LUT R10, R7.reuse, R10, RZ, 0xfc, !PT ;  /* 0x0000000a070a7212 */ /* 0x040fe400078efcff */
[----:B------:R-:W-:Y:S02]  /*0410*/  ISETP.GE.AND P4, PT, R12, UR12, PT ;  /* 0x0000000c0c007c0c */ /* 0x000fe4000bf86270 */
[C---:B------:R-:W-:Y:S01]  /*0420*/  ISETP.GE.OR P3, PT, R7.reuse, UR13, P3 ;  /* 0x0000000d07007c0c */ /* 0x040fe20009f66670 */
[----:B------:R-:W3:Y:S01]  /*0430*/  @!P0 LDG.E R13, desc[UR10][R8.64+0x4] ;  /* 0x0000040a080d8981 */ /* 0x000ee2000c1e1900 */
[C---:B------:R-:W-:Y:S02]  /*0440*/  LOP3.LUT R12, R7.reuse, R12, RZ, 0xfc, !PT ;  /* 0x0000000c070c7212 */ /* 0x040fe400078efcff */
[----:B------:R-:W-:-:S02]  /*0450*/  ISETP.GE.OR P4, PT, R7, UR13, P4 ;  /* 0x0000000d07007c0c */ /* 0x000fc4000a786670 */
[----:B------:R-:W-:Y:S01]  /*0460*/  ISETP.LT.OR P3, PT, R10, RZ, P3 ;  /* 0x000000ff0a00720c */ /* 0x000fe20001f61670 */
[----:B------:R-:W-:Y:S01]  /*0470*/  VIADD R10, R18, 0x7 ;  /* 0x00000007120a7836 */ /* 0x000fe20000000000 */
[C---:B------:R-:W-:Y:S02]  /*0480*/  LOP3.LUT R14, R7.reuse, R14, RZ, 0xfc, !PT ;  /* 0x0000000e070e7212 */ /* 0x040fe400078efcff */
[----:B------:R-:W-:Y:S02]  /*0490*/  ISETP.GE.OR P5, PT, R7, UR13, P5 ;  /* 0x0000000d07007c0c */ /* 0x000fe4000afa6670 */
[----:B------:R-:W-:Y:S02]  /*04a0*/  ISETP.LT.OR P4, PT, R12, RZ, P4 ;  /* 0x000000ff0c00720c */ /* 0x000fe40002781670 */
[----:B------:R-:W-:Y:S02]  /*04b0*/  ISETP.GE.AND P6, PT, R16, UR12, PT ;  /* 0x0000000c10007c0c */ /* 0x000fe4000bfc6270 */
[----:B------:R-:W-:-:S02]  /*04c0*/  ISETP.LT.OR P5, PT, R14, RZ, P5 ;  /* 0x000000ff0e00720c */ /* 0x000fc40002fa1670 */
[C---:B------:R-:W-:Y:S01]  /*04d0*/  LOP3.LUT R16, R7.reuse, R16, RZ, 0xfc, !PT ;  /* 0x0000001007107212 */ /* 0x040fe200078efcff */
[----:B------:R-:W4:Y:S01]  /*04e0*/  @!P3 LDG.E R15, desc[UR10][R8.64+0xc] ;  /* 0x00000c0a080fb981 */ /* 0x000f22000c1e1900 */
[----:B------:R-:W-:-:S04]  /*04f0*/  ISETP.GE.OR P6, PT, R7, UR13, P6 ;  /* 0x0000000d07007c0c */ /* 0x000fc8000b7c6670 */
[----:B------:R-:W-:Y:S01]  /*0500*/  ISETP.LT.OR P6, PT, R16, RZ, P6 ;  /* 0x000000ff1000720c */ /* 0x000fe200037c1670 */
[----:B------:R-:W5:Y:S04]  /*0510*/  @!P4 LDG.E R17, desc[UR10][R8.64+0x10] ;  /* 0x0000100a0811c981 */ /* 0x000f68000c1e1900 */
[----:B------:R-:W5:Y:S08]  /*0520*/  @!P5 LDG.E R19, desc[UR10][R8.64+0x14] ;  /* 0x0000140a0813d981 */ /* 0x000f70000c1e1900 */
[----:B------:R-:W5:Y:S01]  /*0530*/  @!P6 LDG.E R21, desc[UR10][R8.64+0x18] ;  /* 0x0000180a0815e981 */ /* 0x000f62000c1e1900 */
[----:B--2---:R-:W-:Y:S01]  /*0540*/  @!P1 IMAD.IADD R2, R2, 0x1, R11 ;  /* 0x0000000102029824 */ /* 0x004fe200078e020b */
[----:B------:R-:W-:-:S02]  /*0550*/  ISETP.GE.AND P1, PT, R10, UR12, PT ;  /* 0x0000000c0a007c0c */ /* 0x000fc4000bf26270 */
[----:B------:R-:W2:Y:S01]  /*0560*/  @!P2 LDG.E R11, desc[UR10][R8.64+0x8] ;  /* 0x0000080a080ba981 */ /* 0x000ea2000c1e1900 */
[C---:B------:R-:W-:Y:S02]  /*0570*/  LOP3.LUT R10, R7.reuse, R10, RZ, 0xfc, !PT ;  /* 0x0000000a070a7212 */ /* 0x040fe400078efcff */
[----:B------:R-:W-:-:S04]  /*0580*/  ISETP.GE.OR P1, PT, R7, UR13, P1 ;  /* 0x0000000d07007c0c */ /* 0x000fc80008f26670 */
[----:B------:R-:W-:-:S13]  /*0590*/  ISETP.LT.OR P1, PT, R10, RZ, P1 ;  /* 0x000000ff0a00720c */ /* 0x000fda0000f21670 */
[----:B------:R-:W5:Y:S01]  /*05a0*/  @!P1 LDG.E R23, desc[UR10][R8.64+0x1c] ;  /* 0x00001c0a08179981 */ /* 0x000f62000c1e1900 */
[----:B---3--:R-:W-:Y:S01]  /*05b0*/  @!P0 IMAD.IADD R2, R2, 0x1, R13 ;  /* 0x0000000102028824 */ /* 0x008fe200078e020d */
[----:B------:R-:W-:-:S04]  /*05c0*/  UIADD3 UR5, UPT, UPT, UR5, 0x8, URZ ;  /* 0x0000000805057890 */ /* 0x000fc8000fffe0ff */
[----:B------:R-:W-:Y:S01]  /*05d0*/  UISETP.NE.AND UP2, UPT, UR5, UR6, UPT ;  /* 0x000000060500728c */ /* 0x000fe2000bf45270 */
[----:B--2---:R-:W-:-:S04]  /*05e0*/  @!P2 IMAD.IADD R2, R2, 0x1, R11 ;  /* 0x000000010202a824 */ /* 0x004fc800078e020b */
[----:B----4-:R-:W-:-:S04]  /*05f0*/  @!P3 IMAD.IADD R2, R2, 0x1, R15 ;  /* 0x000000010202b824 */ /* 0x010fc800078e020f */
[----:B-----5:R-:W-:-:S04]  /*0600*/  @!P4 IMAD.IADD R2, R2, 0x1, R17 ;  /* 0x000000010202c824 */ /* 0x020fc800078e0211 */
[----:B------:R-:W-:-:S04]  /*0610*/  @!P5 IMAD.IADD R2, R2, 0x1, R19 ;  /* 0x000000010202d824 */ /* 0x000fc800078e0213 */
[----:B------:R-:W-:-:S04]  /*0620*/  @!P6 IMAD.IADD R2, R2, 0x1, R21 ;  /* 0x000000010202e824 */ /* 0x000fc800078e0215 */
[----:B------:R-:W-:Y:S01]  /*0630*/  @!P1 IMAD.IADD R2, R2, 0x1, R23 ;  /* 0x0000000102029824 */ /* 0x000fe200078e0217 */
[----:B------:R-:W-:Y:S06]  /*0640*/  BRA.U UP2, `(.L_x_2) ;  /* 0xfffffffd020c7547 */ /* 0x000fec000b83ffff */
[----:B------:R-:W-:-:S05]  /*0650*/  UMOV UR5, UR6 ;  /* 0x0000000600057c82 */ /* 0x000fca0008000000 */
.L_x_1:
[----:B------:R-:W-:-:S09]  /*0660*/  UISETP.NE.AND UP2, UPT, UR7, URZ, UPT ;  /* 0x000000ff0700728c */ /* 0x000fd2000bf45270 */
[----:B------:R-:W-:Y:S05]  /*0670*/  BRA.U !UP2, `(.L_x_3) ;  /* 0x000000050a287547 */ /* 0x000fea000b800000 */
[----:B------:R-:W-:Y:S01]  /*0680*/  UISETP.NE.AND UP2, UPT, UR8, URZ, UPT ;  /* 0x000000ff0800728c */ /* 0x000fe2000bf45270 */
[----:B------:R-:W-:Y:S10]  /*0690*/  BRA.U !UP1, `(.L_x_4) ;  /* 0x0000000109847547 */ /* 0x000ff4000b800000 */
[----:B------:R-:W0:Y:S01]  /*06a0*/  LDCU.64 UR12, c[0x0][0x390] ;  /* 0x00007200ff0c77ac */ /* 0x000e220008000a00 */
[----:B------:R-:W1:Y:S01]  /*06b0*/  LDC.64 R4, c[0x0][0x380] ;  /* 0x0000e000ff047b82 */ /* 0x000e620000000a00 */
[----:B------:R-:W-:-:S04]  /*06c0*/  VIADD R14, R6, UR5 ;  /* 0x00000005060e7c36 */ /* 0x000fc80008000000 */
[C---:B------:R-:W-:Y:S01]  /*06d0*/  VIADD R8, R14.reuse, 0x1 ;  /* 0x000000010e087836 */ /* 0x040fe20000000000 */
[C---:B------:R-:W-:Y:S01]  /*06e0*/  LOP3.LUT R9, R7.reuse, R14, RZ, 0xfc, !PT ;  /* 0x0000000e07097212 */ /* 0x040fe200078efcff */
[C---:B------:R-:W-:Y:S02]  /*06f0*/  VIADD R10, R14.reuse, 0x2 ;  /* 0x000000020e0a7836 */ /* 0x040fe40000000000 */
[C---:B------:R-:W-:Y:S01]  /*0700*/  VIADD R12, R14.reuse, 0x3 ;  /* 0x000000030e0c7836 */ /* 0x040fe20000000000 */
[----:B0-----:R-:W-:Y:S02]  /*0710*/  ISETP.GE.AND P0, PT, R14, UR12, PT ;  /* 0x0000000c0e007c0c */ /* 0x001fe4000bf06270 */
[----:B------:R-:W-:Y:S02]  /*0720*/  ISETP.GE.AND P1, PT, R8, UR12, PT ;  /* 0x0000000c08007c0c */ /* 0x000fe4000bf26270 */
[----:B------:R-:W-:Y:S02]  /*0730*/  ISETP.GE.OR P0, PT, R7, UR13, P0 ;  /* 0x0000000d07007c0c */ /* 0x000fe40008706670 */
[----:B------:R-:W-:-:S02]  /*0740*/  ISETP.GE.AND P2, PT, R10, UR12, PT ;  /* 0x0000000c0a007c0c */ /* 0x000fc4000bf46270 */
[----:B------:R-:W-:Y:S01]  /*0750*/  ISETP.LT.OR P0, PT, R9, RZ, P0 ;  /* 0x000000ff0900720c */ /* 0x000fe20000701670 */
[C---:B------:R-:W-:Y:S01]  /*0760*/  IMAD R9, R7.reuse, UR13, R14 ;  /* 0x0000000d07097c24 */ /* 0x040fe2000f8e020e */
[C---:B------:R-:W-:Y:S02]  /*0770*/  LOP3.LUT R8, R7.reuse, R8, RZ, 0xfc, !PT ;  /* 0x0000000807087212 */ /* 0x040fe400078efcff */
[----:B------:R-:W-:Y:S01]  /*0780*/  ISETP.GE.OR P1, PT, R7, UR13, P1 ;  /* 0x0000000d07007c0c */ /* 0x000fe20008f26670 */
[----:B-1----:R-:W-:Y:S01]  /*0790*/  IMAD.WIDE R4, R9, 0x4, R4 ;  /* 0x0000000409047825 */ /* 0x002fe200078e0204 */
[C---:B------:R-:W-:Y:S02]  /*07a0*/  LOP3.LUT R10, R7.reuse, R10, RZ, 0xfc, !PT ;  /* 0x0000000a070a7212 */ /* 0x040fe400078efcff */
[----:B------:R-:W-:Y:S02]  /*07b0*/  ISETP.GE.OR P2, PT, R7, UR13, P2 ;  /* 0x0000000d07007c0c */ /* 0x000fe40009746670 */
[----:B------:R-:W-:-:S02]  /*07c0*/  ISETP.GE.AND P3, PT, R12, UR12, PT ;  /* 0x0000000c0c007c0c */ /* 0x000fc4000bf66270 */
[----:B------:R-:W-:Y:S01]  /*07d0*/  ISETP.LT.OR P1, PT, R8, RZ, P1 ;  /* 0x000000ff0800720c */ /* 0x000fe20000f21670 */
[----:B------:R-:W2:Y:S01]  /*07e0*/  @!P0 LDG.E R9, desc[UR10][R4.64] ;  /* 0x0000000a04098981 */ /* 0x000ea2000c1e1900 */
[----:B------:R-:W-:Y:S02]  /*07f0*/  ISETP.LT.OR P2, PT, R10, RZ, P2 ;  /* 0x000000ff0a00720c */ /* 0x000fe40001741670 */
[C---:B------:R-:W-:Y:S02]  /*0800*/  ISETP.GE.OR P3, PT, R7.reuse, UR13, P3 ;  /* 0x0000000d07007c0c */ /* 0x040fe40009f66670 */
[----:B------:R-:W-:-:S04]  /*0810*/  LOP3.LUT R12, R7, R12, RZ, 0xfc, !PT ;  /* 0x0000000c070c7212 */ /* 0x000fc800078efcff */
[----:B------:R-:W-:-:S03]  /*0820*/  ISETP.LT.OR P3, PT, R12, RZ, P3 ;  /* 0x000000ff0c00720c */ /* 0x000fc60001f61670 */
[----:B------:R-:W3:Y:S04]  /*0830*/  @!P1 LDG.E R11, desc[UR10][R4.64+0x4] ;  /* 0x0000040a040b9981 */ /* 0x000ee8000c1e1900 */
[----:B------:R-:W4:Y:S06]  /*0840*/  @!P2 LDG.E R13, desc[UR10][R4.64+0x8] ;  /* 0x0000080a040da981 */ /* 0x000f2c000c1e1900 */
[----:B------:R-:W5:Y:S01]  /*0850*/  @!P3 LDG.E R15, desc[UR10][R4.64+0xc] ;  /* 0x00000c0a040fb981 */ /* 0x000f62000c1e1900 */
[----:B------:R-:W-:Y:S01]  /*0860*/  UIADD3 UR5, UPT, UPT, UR5, 0x4, URZ ;  /* 0x0000000405057890 */ /* 0x000fe2000fffe0ff */
[----:B--2---:R-:W-:-:S04]  /*0870*/  @!P0 IMAD.IADD R2, R2, 0x1, R9 ;  /* 0x0000000102028824 */ /* 0x004fc800078e0209 */
[----:B---3--:R-:W-:-:S04]  /*0880*/  @!P1 IMAD.IADD R2, R2, 0x1, R11 ;  /* 0x0000000102029824 */ /* 0x008fc800078e020b */
[----:B----4-:R-:W-:-:S04]  /*0890*/  @!P2 IMAD.IADD R2, R2, 0x1, R13 ;  /* 0x000000010202a824 */ /* 0x010fc800078e020d */
[----:B-----5:R-:W-:-:S07]  /*08a0*/  @!P3 IMAD.IADD R2, R2, 0x1, R15 ;  /* 0x000000010202b824 */ /* 0x020fce00078e020f */
.L_x_4:
[----:B------:R-:W-:Y:S05]  /*08b0*/  BRA.U !UP2, `(.L_x_3) ;  /* 0x000000010a987547 */ /* 0x000fea000b800000 */
[----:B------:R-:W0:Y:S01]  /*08c0*/  LDCU UR9, c[0x0][0x398] ;  /* 0x00007300ff0977ac */ /* 0x000e220008000800 */
[----:B------:R-:W-:Y:S02]  /*08d0*/  UISETP.NE.AND UP2, UPT, UR8, 0x1, UPT ;  /* 0x000000010800788c */ /* 0x000fe4000bf45270 */
[----:B0-----:R-:W-:-:S07]  /*08e0*/  ULOP3.LUT UP3, URZ, UR9, 0x1, URZ, 0xc0, !UPT ;  /* 0x0000000109ff7892 */ /* 0x001fce000f86c0ff */
[----:B------:R-:W-:Y:S05]  /*08f0*/  BRA.U !UP2, `(.L_x_5) ;  /* 0x000000010a4c7547 */ /* 0x000fea000b800000 */
[----:B------:R-:W0:Y:S01]  /*0900*/  LDCU.64 UR12, c[0x0][0x390] ;  /* 0x00007200ff0c77ac */ /* 0x000e220008000a00 */
[----:B------:R-:W1:Y:S01]  /*0910*/  LDC.64 R4, c[0x0][0x380] ;  /* 0x0000e000ff047b82 */ /* 0x000e620000000a00 */
[----:B------:R-:W-:-:S04]  /*0920*/  VIADD R10, R6, UR5 ;  /* 0x00000005060a7c36 */ /* 0x000fc80008000000 */
[C---:B------:R-:W-:Y:S01]  /*0930*/  VIADD R8, R10.reuse, 0x1 ;  /* 0x000000010a087836 */ /* 0x040fe20000000000 */
[C---:B------:R-:W-:Y:S02]  /*0940*/  LOP3.LUT R9, R7.reuse, R10, RZ, 0xfc, !PT ;  /* 0x0000000a07097212 */ /* 0x040fe400078efcff */
[----:B0-----:R-:W-:Y:S02]  /*0950*/  ISETP.GE.AND P0, PT, R10, UR12, PT ;  /* 0x0000000c0a007c0c */ /* 0x001fe4000bf06270 */
[----:B------:R-:W-:Y:S02]  /*0960*/  ISETP.GE.AND P1, PT, R8, UR12, PT ;  /* 0x0000000c08007c0c */ /* 0x000fe4000bf26270 */
[C---:B------:R-:W-:Y:S02]  /*0970*/  ISETP.GE.OR P0, PT, R7.reuse, UR13, P0 ;  /* 0x0000000d07007c0c */ /* 0x040fe40008706670 */
[C---:B------:R-:W-:Y:S02]  /*0980*/  LOP3.LUT R8, R7.reuse, R8, RZ, 0xfc, !PT ;  /* 0x0000000807087212 */ /* 0x040fe400078efcff */
[----:B------:R-:W-:-:S02]  /*0990*/  ISETP.GE.OR P1, PT, R7, UR13, P1 ;  /* 0x0000000d07007c0c */ /* 0x000fc40008f26670 */
[----:B------:R-:W-:Y:S01]  /*09a0*/  ISETP.LT.OR P0, PT, R9, RZ, P0 ;  /* 0x000000ff0900720c */ /* 0x000fe20000701670 */
[----:B------:R-:W-:Y:S01]  /*09b0*/  IMAD R9, R7, UR13, R10 ;  /* 0x0000000d07097c24 */ /* 0x000fe2000f8e020a */
[----:B------:R-:W-:-:S03]  /*09c0*/  ISETP.LT.OR P1, PT, R8, RZ, P1 ;  /* 0x000000ff0800720c */ /* 0x000fc60000f21670 */
[----:B-1----:R-:W-:-:S08]  /*09d0*/  IMAD.WIDE R4, R9, 0x4, R4 ;  /* 0x0000000409047825 */ /* 0x002fd000078e0204 */
[----:B------:R-:W2:Y:S04]  /*09e0*/  @!P0 LDG.E R9, desc[UR10][R4.64] ;  /* 0x0000000a04098981 */ /* 0x000ea8000c1e1900 */
[----:B------:R-:W3:Y:S01]  /*09f0*/  @!P1 LDG.E R11, desc[UR10][R4.64+0x4] ;  /* 0x0000040a040b9981 */ /* 0x000ee2000c1e1900 */
[----:B------:R-:W-:Y:S01]  /*0a00*/  UIADD3 UR5, UPT, UPT, UR5, 0x2, URZ ;  /* 0x0000000205057890 */ /* 0x000fe2000fffe0ff */
[----:B--2---:R-:W-:-:S04]  /*0a10*/  @!P0 IMAD.IADD R2, R2, 0x1, R9 ;  /* 0x0000000102028824 */ /* 0x004fc800078e0209 */
[----:B---3--:R-:W-:-:S07]  /*0a20*/  @!P1 IMAD.IADD R2, R2, 0x1, R11 ;  /* 0x0000000102029824 */ /* 0x008fce00078e020b */
.L_x_5:
[----:B------:R-:W-:Y:S05]  /*0a30*/  BRA.U !UP3, `(.L_x_3) ;  /* 0x000000010b387547 */ /* 0x000fea000b800000 */
[----:B------:R-:W0:Y:S01]  /*0a40*/  LDCU.64 UR12, c[0x0][0x390] ;  /* 0x00007200ff0c77ac */ /* 0x000e220008000a00 */
[----:B------:R-:W-:Y:S01]  /*0a50*/  VIADD R8, R6, UR5 ;  /* 0x0000000506087c36 */ /* 0x000fe20008000000 */
[----:B------:R-:W-:Y:S04]  /*0a60*/  BSSY.RECONVERGENT B0, `(.L_x_3) ;  /* 0x000000b000007945 */ /* 0x000fe80003800200 */
[----:B------:R-:W-:Y:S02]  /*0a70*/  LOP3.LUT R4, R7, R8, RZ, 0xfc, !PT ;  /* 0x0000000807047212 */ /* 0x000fe400078efcff */
[----:B0-----:R-:W-:-:S04]  /*0a80*/  ISETP.GE.AND P0, PT, R8, UR12, PT ;  /* 0x0000000c08007c0c */ /* 0x001fc8000bf06270 */
[----:B------:R-:W-:-:S04]  /*0a90*/  ISETP.GE.OR P0, PT, R7, UR13, P0 ;  /* 0x0000000d07007c0c */ /* 0x000fc80008706670 */
[----:B------:R-:W-:-:S13]  /*0aa0*/  ISETP.LT.OR P0, PT, R4, RZ, P0 ;  /* 0x000000ff0400720c */ /* 0x000fda0000701670 */
[----:B------:R-:W-:Y:S05]  /*0ab0*/  @P0 BRA `(.L_x_6) ;  /* 0x0000000000140947 */ /* 0x000fea0003800000 */
[----:B------:R-:W0:Y:S01]  /*0ac0*/  LDC.64 R4, c[0x0][0x380] ;  /* 0x0000e000ff047b82 */ /* 0x000e220000000a00 */
[----:B------:R-:W-:-:S04]  /*0ad0*/  IMAD R7, R7, UR13, R8 ;  /* 0x0000000d07077c24 */ /* 0x000fc8000f8e0208 */
[----:B0-----:R-:W-:-:S06]  /*0ae0*/  IMAD.WIDE R4, R7, 0x4, R4 ;  /* 0x0000000407047825 */ /* 0x001fcc00078e0204 */
[----:B------:R-:W2:Y:S02]  /*0af0*/  LDG.E R5, desc[UR10][R4.64] ;  /* 0x0000000a04057981 */ /* 0x000ea4000c1e1900 */
[----:B--2---:R-:W-:-:S07]  /*0b00*/  IMAD.IADD R2, R2, 0x1, R5 ;  /* 0x0000000102027824 */ /* 0x004fce00078e0205 */
.L_x_6:
[----:B------:R-:W-:Y:S05]  /*0b10*/  BSYNC.RECONVERGENT B0 ;  /* 0x0000000000007941 */ /* 0x000fea0003800200 */
.L_x_3:
[----:B------:R-:W-:Y:S05]  /*0b20*/  BRA.U UP0, `(.L_x_7) ;  /* 0xfffffff500ac7547 */ /* 0x000fea000b83ffff */
.L_x_0:
[----:B------:R-:W0:Y:S01]  /*0b30*/  LDC R7, c[0x0][0x398] ;  /* 0x0000e600ff077b82 */ /* 0x000e220000000800 */
[----:B------:R-:W-:Y:S01]  /*0b40*/  IABS R8, R2 ;  /* 0x0000000200087213 */ /* 0x000fe20000000000 */
[----:B0-----:R-:W-:-:S05]  /*0b50*/  IMAD R7, R7, R7, RZ ;  /* 0x0000000707077224 */ /* 0x001fca00078e02ff */
[-C--:B------:R-:W-:Y:S02]  /*0b60*/  IABS R9, R7.reuse ;  /* 0x0000000700097213 */ /* 0x080fe40000000000 */
[-C--:B------:R-:W-:Y:S02]  /*0b70*/  IABS R10, R7.reuse ;  /* 0x00000007000a7213 */ /* 0x080fe40000000000 */
[----:B------:R-:W0:Y:S01]  /*0b80*/  I2F.RP R3, R9 ;  /* 0x0000000900037306 */ /* 0x000e220000209400 */
[----:B------:R-:W-:-:S04]  /*0b90*/  LOP3.LUT R2, R2, R7, RZ, 0x3c, !PT ;  /* 0x0000000702027212 */ /* 0x000fc800078e3cff */
[----:B------:R-:W-:-:S03]  /*0ba0*/  ISETP.GE.AND P2, PT, R2, RZ, PT ;  /* 0x000000ff0200720c */ /* 0x000fc60003f46270 */
[----:B0-----:R-:W0:Y:S02]  /*0bb0*/  MUFU.RCP R3, R3 ;  /* 0x0000000300037308 */ /* 0x001e240000001000 */
[----:B0-----:R-:W-:-:S06]  /*0bc0*/  VIADD R4, R3, 0xffffffe ;  /* 0x0ffffffe03047836 */ /* 0x001fcc0000000000 */
[----:B------:R0:W1:Y:S02]  /*0bd0*/  F2I.FTZ.U32.TRUNC.NTZ R5, R4 ;  /* 0x0000000400057305 */ /* 0x000064000021f000 */
[----:B0-----:R-:W-:Y:S02]  /*0be0*/  IMAD.MOV.U32 R4, RZ, RZ, RZ ;  /* 0x000000ffff047224 */ /* 0x001fe400078e00ff */
[----:B-1----:R-:W-:-:S04]  /*0bf0*/  IMAD.MOV R6, RZ, RZ, -R5 ;  /* 0x000000ffff067224 */ /* 0x002fc800078e0a05 */
[----:B------:R-:W-:Y:S02]  /*0c00*/  IMAD R11, R6, R9, RZ ;  /* 0x00000009060b7224 */ /* 0x000fe400078e02ff */
[----:B------:R-:W-:Y:S02]  /*0c10*/  IMAD.MOV.U32 R6, RZ, RZ, R8 ;  /* 0x000000ffff067224 */ /* 0x000fe400078e0008 */
[----:B------:R-:W-:-:S04]  /*0c20*/  IMAD.HI.U32 R5, R5, R11, R4 ;  /* 0x0000000b05057227 */ /* 0x000fc800078e0004 */
[----:B------:R-:W-:Y:S02]  /*0c30*/  IMAD.MOV R8, RZ, RZ, -R10 ;  /* 0x000000ffff087224 */ /* 0x000fe400078e0a0a */
[----:B------:R-:W-:Y:S02]  /*0c40*/  IMAD.HI.U32 R3, R5, R6, RZ ;  /* 0x0000000605037227 */ /* 0x000fe400078e00ff */
[----:B------:R-:W0:Y:S02]  /*0c50*/  LDC.64 R4, c[0x0][0x388] ;  /* 0x0000e200ff047b82 */ /* 0x000e240000000a00 */
[----:B------:R-:W-:-:S05]  /*0c60*/  IMAD R6, R3, R8, R6 ;  /* 0x0000000803067224 */ /* 0x000fca00078e0206 */
[----:B------:R-:W-:-:S13]  /*0c70*/  ISETP.GT.U32.AND P1, PT, R9, R6, PT ;  /* 0x000000060900720c */ /* 0x000fda0003f24070 */
[----:B------:R-:W-:Y:S02]  /*0c80*/  @!P1 IMAD.IADD R6, R6, 0x1, -R9 ;  /* 0x0000000106069824 */ /* 0x000fe400078e0a09 */
[----:B------:R-:W-:Y:S01]  /*0c90*/  @!P1 VIADD R3, R3, 0x1 ;  /* 0x0000000103039836 */ /* 0x000fe20000000000 */
[----:B------:R-:W-:Y:S02]  /*0ca0*/  ISETP.NE.AND P1, PT, R7, RZ, PT ;  /* 0x000000ff0700720c */ /* 0x000fe40003f25270 */
[----:B------:R-:W-:-:S13]  /*0cb0*/  ISETP.GE.U32.AND P0, PT, R6, R9, PT ;  /* 0x000000090600720c */ /* 0x000fda0003f06070 */
[----:B------:R-:W-:-:S04]  /*0cc0*/  @P0 VIADD R3, R3, 0x1 ;  /* 0x0000000103030836 */ /* 0x000fc80000000000 */
[----:B------:R-:W-:Y:S02]  /*0cd0*/  IMAD.MOV.U32 R9, RZ, RZ, R3 ;  /* 0x000000ffff097224 */ /* 0x000fe400078e0003 */
[----:B0-----:R-:W-:-:S04]  /*0ce0*/  IMAD.WIDE R2, R0, 0x4, R4 ;  /* 0x0000000400027825 */ /* 0x001fc800078e0204 */
[----:B------:R-:W-:Y:S01]  /*0cf0*/  @!P2 IMAD.MOV R9, RZ, RZ, -R9 ;  /* 0x000000ffff09a224 */ /* 0x000fe200078e0a09 */
[----:B------:R-:W-:-:S05]  /*0d00*/  @!P1 LOP3.LUT R9, RZ, R7, RZ, 0x33, !PT ;  /* 0x00000007ff099212 */ /* 0x000fca00078e33ff */
[----:B------:R-:W-:Y:S01]  /*0d10*/  STG.E desc[UR10][R2.64], R9 ;  /* 0x0000000902007986 */ /* 0x000fe2000c10190a */
[----:B------:R-:W-:Y:S05]  /*0d20*/  EXIT ;  /* 0x000000000000794d */ /* 0x000fea0003800000 */
.L_x_8:
[----:B------:R-:W-:-:S00]  /*0d30*/  BRA `(.L_x_8) ;  /* 0xfffffffc00fc7947 */ /* 0x000fc0000383ffff */
[----:B------:R-:W-:-:S00]  /*0d40*/  NOP ;  /* 0x0000000000007918 */ /* 0x000fc00000000000 */
        /* <DEDUP_REMOVED lines=11> */
.L_x_9:


//--------------------- .nv.shared.reserved.0     --------------------------
	.section	.nv.shared.reserved.0,"aw",@nobits
	.weak		__nv_reservedSMEM_offset_0_alias
	.size		__nv_reservedSMEM_offset_0_alias, 0, 64
	.other		__nv_reservedSMEM_offset_0_alias,@"STO_CUDA_RESERVED_SHARED STV_DEFAULT"
__nv_reservedSMEM_offset_0_alias:
	.zero		0
	.zero		64


//--------------------- .nv.constant0._Z15filtroGuassianoPiS_iii --------------------------
	.section	.nv.constant0._Z15filtroGuassianoPiS_iii,"a",@progbits
	.sectionflags	@""
	.align	4
.nv.constant0._Z15filtroGuassianoPiS_iii:
	.zero		924


//--------------------- SYMBOLS --------------------------

	.type		.nv.reservedSmem.offset0,@object
	.size		.nv.reservedSmem.offset0,0x4
